//
// Generated by NVIDIA NVVM Compiler
//
// Compiler Build ID: CL-36424714
// Cuda compilation tools, release 13.0, V13.0.88
// Based on NVVM 20.0.0
//

.version 9.0
.target sm_100
.address_size 64

	// .globl	composite_kernel

.visible .entry composite_kernel(
	.param .u64 .ptr .align 1 composite_kernel_param_0,
	.param .u64 .ptr .align 1 composite_kernel_param_1,
	.param .u32 composite_kernel_param_2,
	.param .u32 composite_kernel_param_3,
	.param .u32 composite_kernel_param_4,
	.param .u32 composite_kernel_param_5,
	.param .u32 composite_kernel_param_6,
	.param .u32 composite_kernel_param_7
)
{
	.reg .pred 	%p<3>;
	.reg .b16 	%rs<4>;
	.reg .b32 	%r<39>;
	.reg .b64 	%rd<11>;

	ld.param.u64 	%rd2, [composite_kernel_param_0];
	ld.param.u64 	%rd3, [composite_kernel_param_1];
	ld.param.u32 	%r12, [composite_kernel_param_2];
	ld.param.u32 	%r7, [composite_kernel_param_3];
	ld.param.u32 	%r8, [composite_kernel_param_4];
	ld.param.u32 	%r9, [composite_kernel_param_5];
	ld.param.u32 	%r10, [composite_kernel_param_6];
	ld.param.u32 	%r11, [composite_kernel_param_7];
	cvta.to.global.u64 	%rd1, %rd3;
	mov.u32 	%r13, %ctaid.x;
	mov.u32 	%r14, %ntid.x;
	mov.u32 	%r15, %tid.x;
	mad.lo.s32 	%r1, %r13, %r14, %r15;
	mul.lo.s32 	%r16, %r12, %r9;
	mul.lo.s32 	%r17, %r16, %r10;
	mul.lo.s32 	%r18, %r17, 3;
	setp.ge.s32 	%p1, %r1, %r18;
	@%p1 bra 	$L__BB0_4;
	mul.hi.s32 	%r19, %r1, 1431655766;
	shr.u32 	%r20, %r19, 31;
	add.s32 	%r21, %r19, %r20;
	div.s32 	%r22, %r21, %r9;
	mul.lo.s32 	%r23, %r22, %r9;
	sub.s32 	%r2, %r21, %r23;
	div.s32 	%r4, %r22, %r10;
	mul.lo.s32 	%r24, %r4, %r10;
	sub.s32 	%r3, %r22, %r24;
	div.s32 	%r5, %r2, %r7;
	div.s32 	%r6, %r3, %r8;
	max.s32 	%r25, %r5, %r6;
	setp.lt.s32 	%p2, %r25, %r11;
	@%p2 bra 	$L__BB0_3;
	cvt.s64.s32 	%rd9, %r1;
	add.s64 	%rd10, %rd1, %rd9;
	mov.b16 	%rs3, 255;
	st.global.u8 	[%rd10], %rs3;
	bra.uni 	$L__BB0_4;
$L__BB0_3:
	mul.lo.s32 	%r29, %r21, 3;
	sub.s32 	%r30, %r1, %r29;
	mad.lo.s32 	%r31, %r6, %r11, %r5;
	shl.b32 	%r32, %r4, 4;
	add.s32 	%r33, %r32, %r31;
	rem.s32 	%r34, %r3, %r8;
	mad.lo.s32 	%r35, %r33, %r8, %r34;
	rem.s32 	%r36, %r2, %r7;
	mad.lo.s32 	%r37, %r35, %r7, %r36;
	mad.lo.s32 	%r38, %r37, 3, %r30;
	cvt.s64.s32 	%rd4, %r38;
	cvta.to.global.u64 	%rd5, %rd2;
	add.s64 	%rd6, %rd5, %rd4;
	ld.global.nc.u8 	%rs1, [%rd6];
	cvt.u16.u8 	%rs2, %rs1;
	cvt.s64.s32 	%rd7, %r1;
	add.s64 	%rd8, %rd1, %rd7;
	st.global.u8 	[%rd8], %rs2;
$L__BB0_4:
	ret;

}


// ===== COMPILED SASS (sm_100) =====

	.target	sm_100

	.elftype	@"ET_EXEC"


//--------------------- .note.nv.tkinfo           --------------------------
	.section	.note.nv.tkinfo,"",@"SHT_NOTE"
	.sectionflags	@"SHF_NOTE_NV_TKINFO"
	.tkinfo
        /*0018*/ 	.word	0x00000002
        /*0030*/ 	.string	""
        /*0030*/ 	.string	"ptxas"
        /*0030*/ 	.string	"Cuda compilation tools, release 13.0, V13.0.88"
        /*0030*/ 	.string	"Build cuda_13.0.r13.0/compiler.36424714_0"
        /*0030*/ 	.string	"-arch sm_100 -m 64 "



//--------------------- .note.nv.cuinfo           --------------------------
	.section	.note.nv.cuinfo,"",@"SHT_NOTE"
	.sectionflags	@"SHF_NOTE_NV_CUINFO"
        /*0018*/ 	.short	0x0002
        /*001a*/ 	.short	0x0064
        /*001c*/ 	.short	0x0082
	.zero		2


//--------------------- .nv.info                  --------------------------
	.section	.nv.info,"",@"SHT_CUDA_INFO"
	.align	4


	//----- nvinfo : EIATTR_REGCOUNT
	.align		4
        /*0000*/ 	.byte	0x04, 0x2f
        /*0002*/ 	.short	(.L_1 - .L_0)
	.align		4
.L_0:
        /*0004*/ 	.word	index@(composite_kernel)
        /*0008*/ 	.word	0x00000015


	//----- nvinfo : EIATTR_FRAME_SIZE
	.align		4
.L_1:
        /*000c*/ 	.byte	0x04, 0x11
        /*000e*/ 	.short	(.L_3 - .L_2)
	.align		4
.L_2:
        /*0010*/ 	.word	index@(composite_kernel)
        /*0014*/ 	.word	0x00000000


	//----- nvinfo : EIATTR_MIN_STACK_SIZE
	.align		4
.L_3:
        /*0018*/ 	.byte	0x04, 0x12
        /*001a*/ 	.short	(.L_5 - .L_4)
	.align		4
.L_4:
        /*001c*/ 	.word	index@(composite_kernel)
        /*0020*/ 	.word	0x00000000
.L_5:


//--------------------- .nv.compat                --------------------------
	.section	.nv.compat,"",@"SHT_CUDA_COMPAT_INFO"
	.align	4
        /*0000*/ 	.byte	0x02, 0x09, 0x00, 0x00, 0x02, 0x02, 0x01, 0x00, 0x02, 0x05, 0x05, 0x00, 0x03, 0x07, 0x01, 0x01
        /*0010*/ 	.byte	0x02, 0x03, 0x00, 0x00, 0x02, 0x06, 0x01, 0x00, 0x04, 0x0b, 0x08, 0x00, 0x09, 0x00, 0x00, 0x00
        /*0020*/ 	.byte	0x00, 0x00, 0x00, 0x00


//--------------------- .nv.info.composite_kernel --------------------------
	.section	.nv.info.composite_kernel,"",@"SHT_CUDA_INFO"
	.sectionflags	@""
	.align	4


	//----- nvinfo : EIATTR_CUDA_API_VERSION
	.align		4
        /*0000*/ 	.byte	0x04, 0x37
        /*0002*/ 	.short	(.L_7 - .L_6)
.L_6:
        /*0004*/ 	.word	0x00000082


	//----- nvinfo : EIATTR_KPARAM_INFO
	.align		4
.L_7:
        /*0008*/ 	.byte	0x04, 0x17
        /*000a*/ 	.short	(.L_9 - .L_8)
.L_8:
        /*000c*/ 	.word	0x00000000
        /*0010*/ 	.short	0x0007
        /*0012*/ 	.short	0x0024
        /*0014*/ 	.byte	0x00, 0xf0, 0x11, 0x00


	//----- nvinfo : EIATTR_KPARAM_INFO
	.align		4
.L_9:
        /*0018*/ 	.byte	0x04, 0x17
        /*001a*/ 	.short	(.L_11 - .L_10)
.L_10:
        /*001c*/ 	.word	0x00000000
        /*0020*/ 	.short	0x0006
        /*0022*/ 	.short	0x0020
        /*0024*/ 	.byte	0x00, 0xf0, 0x11, 0x00


	//----- nvinfo : EIATTR_KPARAM_INFO
	.align		4
.L_11:
        /*0028*/ 	.byte	0x04, 0x17
        /*002a*/ 	.short	(.L_13 - .L_12)
.L_12:
        /*002c*/ 	.word	0x00000000
        /*0030*/ 	.short	0x0005
        /*0032*/ 	.short	0x001c
        /*0034*/ 	.byte	0x00, 0xf0, 0x11, 0x00


	//----- nvinfo : EIATTR_KPARAM_INFO
	.align		4
.L_13:
        /*0038*/ 	.byte	0x04, 0x17
        /*003a*/ 	.short	(.L_15 - .L_14)
.L_14:
        /*003c*/ 	.word	0x00000000
        /*0040*/ 	.short	0x0004
        /*0042*/ 	.short	0x0018
        /*0044*/ 	.byte	0x00, 0xf0, 0x11, 0x00


	//----- nvinfo : EIATTR_KPARAM_INFO
	.align		4
.L_15:
        /*0048*/ 	.byte	0x04, 0x17
        /*004a*/ 	.short	(.L_17 - .L_16)
.L_16:
        /*004c*/ 	.word	0x00000000
        /*0050*/ 	.short	0x0003
        /*0052*/ 	.short	0x0014
        /*0054*/ 	.byte	0x00, 0xf0, 0x11, 0x00


	//----- nvinfo : EIATTR_KPARAM_INFO
	.align		4
.L_17:
        /*0058*/ 	.byte	0x04, 0x17
        /*005a*/ 	.short	(.L_19 - .L_18)
.L_18:
        /*005c*/ 	.word	0x00000000
        /*0060*/ 	.short	0x0002
        /*0062*/ 	.short	0x0010
        /*0064*/ 	.byte	0x00, 0xf0, 0x11, 0x00


	//----- nvinfo : EIATTR_KPARAM_INFO
	.align		4
.L_19:
        /*0068*/ 	.byte	0x04, 0x17
        /*006a*/ 	.short	(.L_21 - .L_20)
.L_20:
        /*006c*/ 	.word	0x00000000
        /*0070*/ 	.short	0x0001
        /*0072*/ 	.short	0x0008
        /*0074*/ 	.byte	0x00, 0xf5, 0x21, 0x00


	//----- nvinfo : EIATTR_KPARAM_INFO
	.align		4
.L_21:
        /*0078*/ 	.byte	0x04, 0x17
        /*007a*/ 	.short	(.L_23 - .L_22)
.L_22:
        /*007c*/ 	.word	0x00000000
        /*0080*/ 	.short	0x0000
        /*0082*/ 	.short	0x0000
        /*0084*/ 	.byte	0x00, 0xf5, 0x21, 0x00


	//----- nvinfo : EIATTR_SPARSE_MMA_MASK
	.align		4
.L_23:
        /*0088*/ 	.byte	0x03, 0x50
        /*008a*/ 	.short	0x0000


	//----- nvinfo : EIATTR_MAXREG_COUNT
	.align		4
        /*008c*/ 	.byte	0x03, 0x1b
        /*008e*/ 	.short	0x00ff


	//----- nvinfo : EIATTR_MERCURY_ISA_VERSION
	.align		4
        /*0090*/ 	.byte	0x03, 0x5f
        /*0092*/ 	.short	0x0101


	//----- nvinfo : EIATTR_VRC_CTA_INIT_COUNT
	.align		4
        /*0094*/ 	.byte	0x02, 0x4a
	.zero		1
	.zero		1


	//----- nvinfo : EIATTR_EXIT_INSTR_OFFSETS
	.align		4
        /*0098*/ 	.byte	0x04, 0x1c
        /*009a*/ 	.short	(.L_25 - .L_24)


	//   ....[0]....
.L_24:
        /*009c*/ 	.word	0x000000c0


	//   ....[1]....
        /*00a0*/ 	.word	0x000007f0


	//   ....[2]....
        /*00a4*/ 	.word	0x00000990


	//----- nvinfo : EIATTR_CBANK_PARAM_SIZE
	.align		4
.L_25:
        /*00a8*/ 	.byte	0x03, 0x19
        /*00aa*/ 	.short	0x0028


	//----- nvinfo : EIATTR_PARAM_CBANK
	.align		4
        /*00ac*/ 	.byte	0x04, 0x0a
        /*00ae*/ 	.short	(.L_27 - .L_26)
	.align		4
.L_26:
        /*00b0*/ 	.word	index@(.nv.constant0.composite_kernel)
        /*00b4*/ 	.short	0x0380
        /*00b6*/ 	.short	0x0028


	//----- nvinfo : EIATTR_SW_WAR
	.align		4
.L_27:
        /*00b8*/ 	.byte	0x04, 0x36
        /*00ba*/ 	.short	(.L_29 - .L_28)
.L_28:
        /*00bc*/ 	.word	0x00000008
.L_29:


//--------------------- .nv.callgraph             --------------------------
	.section	.nv.callgraph,"",@"SHT_CUDA_CALLGRAPH"
	.align	4
	.sectionentsize	8
	.align		4
        /*0000*/ 	.word	0x00000000
	.align		4
        /*0004*/ 	.word	0xffffffff
	.align		4
        /*0008*/ 	.word	0x00000000
	.align		4
        /*000c*/ 	.word	0xfffffffe
	.align		4
        /*0010*/ 	.word	0x00000000
	.align		4
        /*0014*/ 	.word	0xfffffffd
	.align		4
        /*0018*/ 	.word	0x00000000
	.align		4
        /*001c*/ 	.word	0xfffffffc


//--------------------- .text.composite_kernel    --------------------------
	.section	.text.composite_kernel,"ax",@progbits
	.align	128
        .global         composite_kernel
        .type           composite_kernel,@function
        .size           composite_kernel,(.L_x_1 - composite_kernel)
        .other          composite_kernel,@"STO_CUDA_ENTRY STV_DEFAULT"
composite_kernel:
.text.composite_kernel:
[----:B------:R-:W-:Y:S01]  /*0000*/  LDC R1, c[0x0][0x37c] ;  /* 0x0000df00ff017b82 */ /* 0x000fe20000000800 */
[----:B------:R-:W0:Y:S07]  /*0010*/  S2R R5, SR_TID.X ;  /* 0x0000000000057919 */ /* 0x000e2e0000002100 */
[----:B------:R-:W1:Y:S01]  /*0020*/  LDC R4, c[0x0][0x39c] ;  /* 0x0000e700ff047b82 */ /* 0x000e620000000800 */
[----:B------:R-:W1:Y:S07]  /*0030*/  LDCU UR5, c[0x0][0x390] ;  /* 0x00007200ff0577ac */ /* 0x000e6e0008000800 */
[----:B------:R-:W2:Y:S08]  /*0040*/  LDC R2, c[0x0][0x3a0] ;  /* 0x0000e800ff027b82 */ /* 0x000eb00000000800 */
[----:B------:R-:W0:Y:S08]  /*0050*/  S2UR UR4, SR_CTAID.X ;  /* 0x00000000000479c3 */ /* 0x000e300000002500 */
[----:B------:R-:W0:Y:S01]  /*0060*/  LDC R0, c[0x0][0x360] ;  /* 0x0000d800ff007b82 */ /* 0x000e220000000800 */
[----:B-1----:R-:W-:-:S04]  /*0070*/  IMAD R3, R4, UR5, RZ ;  /* 0x0000000504037c24 */ /* 0x002fc8000f8e02ff */
[----:B--2---:R-:W-:-:S04]  /*0080*/  IMAD R3, R3, R2, RZ ;  /* 0x0000000203037224 */ /* 0x004fc800078e02ff */
[----:B------:R-:W-:Y:S02]  /*0090*/  IMAD R3, R3, 0x3, RZ ;  /* 0x0000000303037824 */ /* 0x000fe400078e02ff */
[----:B0-----:R-:W-:-:S05]  /*00a0*/  IMAD R0, R0, UR4, R5 ;  /* 0x0000000400007c24 */ /* 0x001fca000f8e0205 */
[----:B------:R-:W-:-:S13]  /*00b0*/  ISETP.GE.AND P0, PT, R0, R3, PT ;  /* 0x000000030000720c */ /* 0x000fda0003f06270 */
[----:B------:R-:W-:Y:S05]  /*00c0*/  @P0 EXIT ;  /* 0x000000000000094d */ /* 0x000fea0003800000 */
[----:B------:R-:W-:Y:S01]  /*00d0*/  IABS R9, R4 ;  /* 0x0000000400097213 */ /* 0x000fe20000000000 */
[----:B------:R-:W-:Y:S01]  /*00e0*/  IMAD.HI R5, R0, 0x55555556, RZ ;  /* 0x5555555600057827 */ /* 0x000fe200078e02ff */
[----:B------:R-:W-:Y:S01]  /*00f0*/  IABS R3, R2 ;  /* 0x0000000200037213 */ /* 0x000fe20000000000 */
[----:B------:R-:W0:Y:S01]  /*0100*/  LDCU UR6, c[0x0][0x3a4] ;  /* 0x00007480ff0677ac */ /* 0x000e220008000800 */
[----:B------:R-:W1:Y:S02]  /*0110*/  I2F.RP R8, R9 ;  /* 0x0000000900087306 */ /* 0x000e640000209400 */
[----:B------:R-:W-:Y:S01]  /*0120*/  LEA.HI R5, R5, R5, RZ, 0x1 ;  /* 0x0000000505057211 */ /* 0x000fe200078f08ff */
[----:B------:R-:W2:Y:S05]  /*0130*/  LDCU.64 UR4, c[0x0][0x358] ;  /* 0x00006b00ff0477ac */ /* 0x000eaa0008000a00 */
[----:B-1----:R-:W1:Y:S02]  /*0140*/  MUFU.RCP R8, R8 ;  /* 0x0000000800087308 */ /* 0x002e640000001000 */
[----:B-1----:R-:W-:-:S06]  /*0150*/  VIADD R6, R8, 0xffffffe ;  /* 0x0ffffffe08067836 */ /* 0x002fcc0000000000 */
[----:B------:R1:W3:Y:S02]  /*0160*/  F2I.FTZ.U32.TRUNC.NTZ R7, R6 ;  /* 0x0000000600077305 */ /* 0x0002e4000021f000 */
[----:B-1----:R-:W-:Y:S02]  /*0170*/  IMAD.MOV.U32 R6, RZ, RZ, RZ ;  /* 0x000000ffff067224 */ /* 0x002fe400078e00ff */
[----:B---3--:R-:W-:-:S04]  /*0180*/  IMAD.MOV R10, RZ, RZ, -R7 ;  /* 0x000000ffff0a7224 */ /* 0x008fc800078e0a07 */
[----:B------:R-:W-:Y:S01]  /*0190*/  IMAD R11, R10, R9, RZ ;  /* 0x000000090a0b7224 */ /* 0x000fe200078e02ff */
[----:B------:R-:W-:-:S03]  /*01a0*/  IABS R10, R5 ;  /* 0x00000005000a7213 */ /* 0x000fc60000000000 */
[----:B------:R-:W-:Y:S01]  /*01b0*/  IMAD.HI.U32 R7, R7, R11, R6 ;  /* 0x0000000b07077227 */ /* 0x000fe200078e0006 */
[----:B------:R-:W-:Y:S02]  /*01c0*/  MOV R6, R10 ;  /* 0x0000000a00067202 */ /* 0x000fe40000000f00 */
[----:B------:R-:W1:Y:S03]  /*01d0*/  I2F.RP R10, R3 ;  /* 0x00000003000a7306 */ /* 0x000e660000209400 */
[----:B------:R-:W-:-:S04]  /*01e0*/  IMAD.HI.U32 R15, R7, R6, RZ ;  /* 0x00000006070f7227 */ /* 0x000fc800078e00ff */
[----:B------:R-:W-:-:S04]  /*01f0*/  IMAD.MOV R7, RZ, RZ, -R15 ;  /* 0x000000ffff077224 */ /* 0x000fc800078e0a0f */
[----:B------:R-:W-:Y:S01]  /*0200*/  IMAD R6, R9, R7, R6 ;  /* 0x0000000709067224 */ /* 0x000fe200078e0206 */
[----:B------:R-:W-:Y:S01]  /*0210*/  LOP3.LUT R7, R5, R4, RZ, 0x3c, !PT ;  /* 0x0000000405077212 */ /* 0x000fe200078e3cff */
[----:B-1----:R-:W1:Y:S03]  /*0220*/  MUFU.RCP R10, R10 ;  /* 0x0000000a000a7308 */ /* 0x002e660000001000 */
[----:B------:R-:W-:Y:S02]  /*0230*/  ISETP.GT.U32.AND P1, PT, R9, R6, PT ;  /* 0x000000060900720c */ /* 0x000fe40003f24070 */
[----:B------:R-:W-:Y:S02]  /*0240*/  ISETP.GE.AND P2, PT, R7, RZ, PT ;  /* 0x000000ff0700720c */ /* 0x000fe40003f46270 */
[----:B------:R-:W3:Y:S09]  /*0250*/  LDC R7, c[0x0][0x398] ;  /* 0x0000e600ff077b82 */ /* 0x000ef20000000800 */
[----:B------:R-:W-:Y:S01]  /*0260*/  @!P1 IMAD.IADD R6, R6, 0x1, -R9 ;  /* 0x0000000106069824 */ /* 0x000fe200078e0a09 */
[----:B------:R-:W-:Y:S01]  /*0270*/  @!P1 IADD3 R15, PT, PT, R15, 0x1, RZ ;  /* 0x000000010f0f9810 */ /* 0x000fe20007ffe0ff */
[----:B-1----:R-:W-:Y:S01]  /*0280*/  VIADD R8, R10, 0xffffffe ;  /* 0x0ffffffe0a087836 */ /* 0x002fe20000000000 */
[----:B------:R-:W-:-:S02]  /*0290*/  ISETP.NE.AND P1, PT, R4, RZ, PT ;  /* 0x000000ff0400720c */ /* 0x000fc40003f25270 */
[----:B------:R-:W-:Y:S02]  /*02a0*/  ISETP.GE.U32.AND P0, PT, R6, R9, PT ;  /* 0x000000090600720c */ /* 0x000fe40003f06070 */
[----:B------:R1:W4:Y:S01]  /*02b0*/  F2I.FTZ.U32.TRUNC.NTZ R9, R8 ;  /* 0x0000000800097305 */ /* 0x000322000021f000 */
[----:B------:R-:W5:Y:S01]  /*02c0*/  LDC R6, c[0x0][0x394] ;  /* 0x0000e500ff067b82 */ /* 0x000f620000000800 */
[----:B-1----:R-:W-:-:S09]  /*02d0*/  HFMA2 R8, -RZ, RZ, 0, 0 ;  /* 0x00000000ff087431 */ /* 0x002fd200000001ff */
[----:B------:R-:W-:Y:S02]  /*02e0*/  @P0 VIADD R15, R15, 0x1 ;  /* 0x000000010f0f0836 */ /* 0x000fe40000000000 */
[----:B----4-:R-:W-:Y:S02]  /*02f0*/  IMAD.MOV R10, RZ, RZ, -R9 ;  /* 0x000000ffff0a7224 */ /* 0x010fe400078e0a09 */
[----:B------:R-:W-:Y:S01]  /*0300*/  @!P2 IMAD.MOV R15, RZ, RZ, -R15 ;  /* 0x000000ffff0fa224 */ /* 0x000fe200078e0a0f */
[----:B------:R-:W-:Y:S01]  /*0310*/  @!P1 LOP3.LUT R15, RZ, R4, RZ, 0x33, !PT ;  /* 0x00000004ff0f9212 */ /* 0x000fe200078e33ff */
[----:B------:R-:W-:-:S03]  /*0320*/  IMAD R11, R10, R3, RZ ;  /* 0x000000030a0b7224 */ /* 0x000fc600078e02ff */
[----:B------:R-:W-:Y:S01]  /*0330*/  IABS R13, R15 ;  /* 0x0000000f000d7213 */ /* 0x000fe20000000000 */
[----:B------:R-:W-:Y:S01]  /*0340*/  IMAD.HI.U32 R8, R9, R11, R8 ;  /* 0x0000000b09087227 */ /* 0x000fe200078e0008 */
[----:B---3--:R-:W-:Y:S02]  /*0350*/  IABS R11, R7 ;  /* 0x00000007000b7213 */ /* 0x008fe40000000000 */
[----:B-----5:R-:W-:Y:S02]  /*0360*/  IABS R10, R6 ;  /* 0x00000006000a7213 */ /* 0x020fe40000000000 */
[----:B------:R-:W1:Y:S01]  /*0370*/  I2F.RP R14, R11 ;  /* 0x0000000b000e7306 */ /* 0x000e620000209400 */
[----:B------:R-:W-:-:S04]  /*0380*/  IMAD.HI.U32 R12, R8, R13, RZ ;  /* 0x0000000d080c7227 */ /* 0x000fc800078e00ff */
[----:B------:R-:W-:-:S03]  /*0390*/  IMAD.MOV R8, RZ, RZ, -R12 ;  /* 0x000000ffff087224 */ /* 0x000fc600078e0a0c */
[----:B------:R-:W3:Y:S01]  /*03a0*/  I2F.RP R9, R10 ;  /* 0x0000000a00097306 */ /* 0x000ee20000209400 */
[----:B------:R-:W-:-:S05]  /*03b0*/  IMAD R8, R3, R8, R13 ;  /* 0x0000000803087224 */ /* 0x000fca00078e020d */
[----:B------:R-:W-:Y:S02]  /*03c0*/  ISETP.GT.U32.AND P1, PT, R3, R8, PT ;  /* 0x000000080300720c */ /* 0x000fe40003f24070 */
[----:B-1----:R-:W1:Y:S08]  /*03d0*/  MUFU.RCP R14, R14 ;  /* 0x0000000e000e7308 */ /* 0x002e700000001000 */
[----:B---3--:R-:W3:Y:S03]  /*03e0*/  MUFU.RCP R9, R9 ;  /* 0x0000000900097308 */ /* 0x008ee60000001000 */
[----:B------:R-:W-:-:S02]  /*03f0*/  @!P1 IMAD.IADD R8, R8, 0x1, -R3 ;  /* 0x0000000108089824 */ /* 0x000fc400078e0a03 */
[----:B------:R-:W-:Y:S01]  /*0400*/  @!P1 VIADD R12, R12, 0x1 ;  /* 0x000000010c0c9836 */ /* 0x000fe20000000000 */
[----:B------:R-:W-:Y:S02]  /*0410*/  ISETP.NE.AND P1, PT, R2, RZ, PT ;  /* 0x000000ff0200720c */ /* 0x000fe40003f25270 */
[----:B------:R-:W-:Y:S02]  /*0420*/  ISETP.GE.U32.AND P0, PT, R8, R3, PT ;  /* 0x000000030800720c */ /* 0x000fe40003f06070 */
[----:B------:R-:W-:Y:S02]  /*0430*/  LOP3.LUT R8, R15, R2, RZ, 0x3c, !PT ;  /* 0x000000020f087212 */ /* 0x000fe400078e3cff */
[----:B-1----:R-:W-:Y:S02]  /*0440*/  IADD3 R16, PT, PT, R14, 0xffffffe, RZ ;  /* 0x0ffffffe0e107810 */ /* 0x002fe40007ffe0ff */
[----:B------:R-:W-:Y:S01]  /*0450*/  ISETP.GE.AND P2, PT, R8, RZ, PT ;  /* 0x000000ff0800720c */ /* 0x000fe20003f46270 */
[----:B---3--:R-:W-:-:S02]  /*0460*/  VIADD R13, R9, 0xffffffe ;  /* 0x0ffffffe090d7836 */ /* 0x008fc40000000000 */
[----:B------:R1:W3:Y:S04]  /*0470*/  F2I.FTZ.U32.TRUNC.NTZ R9, R16 ;  /* 0x0000001000097305 */ /* 0x0002e8000021f000 */
[----:B------:R-:W-:-:S04]  /*0480*/  @P0 VIADD R12, R12, 0x1 ;  /* 0x000000010c0c0836 */ /* 0x000fc80000000000 */
[----:B------:R4:W5:Y:S02]  /*0490*/  F2I.FTZ.U32.TRUNC.NTZ R3, R13 ;  /* 0x0000000d00037305 */ /* 0x000964000021f000 */
[----:B------:R-:W-:Y:S01]  /*04a0*/  @!P2 IMAD.MOV R12, RZ, RZ, -R12 ;  /* 0x000000ffff0ca224 */ /* 0x000fe200078e0a0c */
[----:B------:R-:W-:Y:S01]  /*04b0*/  @!P1 LOP3.LUT R12, RZ, R2, RZ, 0x33, !PT ;  /* 0x00000002ff0c9212 */ /* 0x000fe200078e33ff */
[----:B-1----:R-:W-:-:S04]  /*04c0*/  IMAD.MOV.U32 R16, RZ, RZ, 0xff ;  /* 0x000000ffff107424 */ /* 0x002fc800078e00ff */
[----:B------:R-:W-:Y:S02]  /*04d0*/  IMAD.MOV R8, RZ, RZ, -R12 ;  /* 0x000000ffff087224 */ /* 0x000fe400078e0a0c */
[----:B----4-:R-:W-:Y:S02]  /*04e0*/  IMAD.MOV R13, RZ, RZ, -R15 ;  /* 0x000000ffff0d7224 */ /* 0x010fe400078e0a0f */
[----:B---3--:R-:W-:Y:S02]  /*04f0*/  IMAD.MOV R14, RZ, RZ, -R9 ;  /* 0x000000ffff0e7224 */ /* 0x008fe400078e0a09 */
[----:B------:R-:W-:Y:S01]  /*0500*/  IMAD R13, R4, R13, R5 ;  /* 0x0000000d040d7224 */ /* 0x000fe200078e0205 */
[----:B-----5:R-:W-:Y:S01]  /*0510*/  IADD3 R17, PT, PT, RZ, -R3, RZ ;  /* 0x80000003ff117210 */ /* 0x020fe20007ffe0ff */
[----:B------:R-:W-:Y:S01]  /*0520*/  IMAD R4, R2, R8, R15 ;  /* 0x0000000802047224 */ /* 0x000fe200078e020f */
[----:B------:R-:W-:Y:S01]  /*0530*/  MOV R2, RZ ;  /* 0x000000ff00027202 */ /* 0x000fe20000000f00 */
[----:B------:R-:W-:-:S02]  /*0540*/  IMAD.MOV.U32 R8, RZ, RZ, RZ ;  /* 0x000000ffff087224 */ /* 0x000fc400078e00ff */
[----:B------:R-:W-:Y:S01]  /*0550*/  IMAD R17, R17, R10, RZ ;  /* 0x0000000a11117224 */ /* 0x000fe200078e02ff */
[----:B------:R-:W-:-:S03]  /*0560*/  IABS R15, R4 ;  /* 0x00000004000f7213 */ /* 0x000fc60000000000 */
[----:B------:R-:W-:-:S04]  /*0570*/  IMAD.HI.U32 R2, R3, R17, R2 ;  /* 0x0000001103027227 */ /* 0x000fc800078e0002 */
[----:B------:R-:W-:Y:S01]  /*0580*/  IMAD R3, R14, R11, RZ ;  /* 0x0000000b0e037224 */ /* 0x000fe200078e02ff */
[----:B------:R-:W-:-:S03]  /*0590*/  IABS R14, R13 ;  /* 0x0000000d000e7213 */ /* 0x000fc60000000000 */
[----:B------:R-:W-:-:S04]  /*05a0*/  IMAD.HI.U32 R8, R9, R3, R8 ;  /* 0x0000000309087227 */ /* 0x000fc800078e0008 */
[----:B------:R-:W-:Y:S02]  /*05b0*/  IMAD.MOV.U32 R9, RZ, RZ, R14 ;  /* 0x000000ffff097224 */ /* 0x000fe400078e000e */
[----:B------:R-:W-:Y:S02]  /*05c0*/  IMAD.MOV.U32 R14, RZ, RZ, R15 ;  /* 0x000000ffff0e7224 */ /* 0x000fe400078e000f */
[----:B------:R-:W-:-:S04]  /*05d0*/  IMAD.HI.U32 R2, R2, R9, RZ ;  /* 0x0000000902027227 */ /* 0x000fc800078e00ff */
[----:B------:R-:W-:Y:S01]  /*05e0*/  IMAD.HI.U32 R3, R8, R14, RZ ;  /* 0x0000000e08037227 */ /* 0x000fe200078e00ff */
[----:B------:R-:W-:-:S03]  /*05f0*/  IADD3 R8, PT, PT, -R2, RZ, RZ ;  /* 0x000000ff02087210 */ /* 0x000fc60007ffe1ff */
[----:B------:R-:W-:Y:S02]  /*0600*/  IMAD.MOV R15, RZ, RZ, -R3 ;  /* 0x000000ffff0f7224 */ /* 0x000fe400078e0a03 */
[----:B------:R-:W-:Y:S01]  /*0610*/  IMAD R9, R10, R8, R9 ;  /* 0x000000080a097224 */ /* 0x000fe200078e0209 */
[----:B------:R-:W-:Y:S01]  /*0620*/  LOP3.LUT R8, R13, R6, RZ, 0x3c, !PT ;  /* 0x000000060d087212 */ /* 0x000fe200078e3cff */
[C---:B------:R-:W-:Y:S01]  /*0630*/  IMAD R14, R11.reuse, R15, R14 ;  /* 0x0000000f0b0e7224 */ /* 0x040fe200078e020e */
[----:B------:R-:W-:Y:S02]  /*0640*/  LOP3.LUT R15, R4, R7, RZ, 0x3c, !PT ;  /* 0x00000007040f7212 */ /* 0x000fe400078e3cff */
[----:B------:R-:W-:Y:S02]  /*0650*/  ISETP.GT.U32.AND P4, PT, R10, R9, PT ;  /* 0x000000090a00720c */ /* 0x000fe40003f84070 */
[----:B------:R-:W-:Y:S02]  /*0660*/  ISETP.GT.U32.AND P5, PT, R11, R14, PT ;  /* 0x0000000e0b00720c */ /* 0x000fe40003fa4070 */
[----:B------:R-:W-:-:S02]  /*0670*/  ISETP.GE.AND P1, PT, R15, RZ, PT ;  /* 0x000000ff0f00720c */ /* 0x000fc40003f26270 */
[----:B------:R-:W-:Y:S02]  /*0680*/  ISETP.GE.AND P0, PT, R8, RZ, PT ;  /* 0x000000ff0800720c */ /* 0x000fe40003f06270 */
[----:B------:R-:W-:Y:S02]  /*0690*/  LOP3.LUT R8, RZ, R6, RZ, 0x33, !PT ;  /* 0x00000006ff087212 */ /* 0x000fe400078e33ff */
[----:B------:R-:W-:-:S03]  /*06a0*/  LOP3.LUT R15, RZ, R7, RZ, 0x33, !PT ;  /* 0x00000007ff0f7212 */ /* 0x000fc600078e33ff */
[----:B------:R-:W-:Y:S01]  /*06b0*/  @!P4 IMAD.IADD R9, R9, 0x1, -R10 ;  /* 0x000000010909c824 */ /* 0x000fe200078e0a0a */
[----:B------:R-:W-:Y:S01]  /*06c0*/  @!P4 IADD3 R2, PT, PT, R2, 0x1, RZ ;  /* 0x000000010202c810 */ /* 0x000fe20007ffe0ff */
[----:B------:R-:W-:Y:S02]  /*06d0*/  @!P5 IMAD.IADD R14, R14, 0x1, -R11 ;  /* 0x000000010e0ed824 */ /* 0x000fe400078e0a0b */
[----:B------:R-:W-:Y:S01]  /*06e0*/  @!P5 VIADD R3, R3, 0x1 ;  /* 0x000000010303d836 */ /* 0x000fe20000000000 */
[----:B------:R-:W-:Y:S02]  /*06f0*/  ISETP.GE.U32.AND P2, PT, R9, R10, PT ;  /* 0x0000000a0900720c */ /* 0x000fe40003f46070 */
[----:B------:R-:W-:-:S11]  /*0700*/  ISETP.GE.U32.AND P3, PT, R14, R11, PT ;  /* 0x0000000b0e00720c */ /* 0x000fd60003f66070 */
[----:B------:R-:W-:Y:S01]  /*0710*/  @P2 VIADD R2, R2, 0x1 ;  /* 0x0000000102022836 */ /* 0x000fe20000000000 */
[----:B------:R-:W-:Y:S01]  /*0720*/  ISETP.NE.AND P2, PT, R6, RZ, PT ;  /* 0x000000ff0600720c */ /* 0x000fe20003f45270 */
[----:B------:R-:W-:Y:S01]  /*0730*/  @P3 VIADD R3, R3, 0x1 ;  /* 0x0000000103033836 */ /* 0x000fe20000000000 */
[----:B------:R-:W-:Y:S02]  /*0740*/  ISETP.NE.AND P3, PT, R7, RZ, PT ;  /* 0x000000ff0700720c */ /* 0x000fe40003f65270 */
[----:B------:R-:W-:Y:S01]  /*0750*/  @!P0 IADD3 R2, PT, PT, -R2, RZ, RZ ;  /* 0x000000ff02028210 */ /* 0x000fe20007ffe1ff */
[----:B------:R-:W-:-:S03]  /*0760*/  @!P1 IMAD.MOV R3, RZ, RZ, -R3 ;  /* 0x000000ffff039224 */ /* 0x000fc600078e0a03 */
[----:B------:R-:W-:Y:S02]  /*0770*/  SEL R17, R8, R2, !P2 ;  /* 0x0000000208117207 */ /* 0x000fe40005000000 */
[----:B------:R-:W-:-:S04]  /*0780*/  SEL R18, R15, R3, !P3 ;  /* 0x000000030f127207 */ /* 0x000fc80005800000 */
[----:B------:R-:W-:-:S04]  /*0790*/  VIMNMX R2, PT, PT, R17, R18, !PT ;  /* 0x0000001211027248 */ /* 0x000fc80007fe0100 */
[----:B0-----:R-:W-:-:S13]  /*07a0*/  ISETP.GE.AND P0, PT, R2, UR6, PT ;  /* 0x0000000602007c0c */ /* 0x001fda000bf06270 */
[----:B------:R-:W0:Y:S02]  /*07b0*/  @P0 LDC.64 R2, c[0x0][0x388] ;  /* 0x0000e200ff020b82 */ /* 0x000e240000000a00 */
[----:B0-----:R-:W-:-:S04]  /*07c0*/  @P0 IADD3 R2, P1, PT, R0, R2, RZ ;  /* 0x0000000200020210 */ /* 0x001fc80007f3e0ff */
[----:B------:R-:W-:-:S05]  /*07d0*/  @P0 LEA.HI.X.SX32 R3, R0, R3, 0x1, P1 ;  /* 0x0000000300030211 */ /* 0x000fca00008f0eff */
[----:B--2---:R0:W-:Y:S01]  /*07e0*/  @P0 STG.E.U8 desc[UR4][R2.64], R16 ;  /* 0x0000001002000986 */ /* 0x0041e2000c101104 */
[----:B------:R-:W-:Y:S05]  /*07f0*/  @P0 EXIT ;  /* 0x000000000000094d */ /* 0x000fea0003800000 */
[----:B------:R-:W-:Y:S01]  /*0800*/  ISETP.GE.AND P1, PT, R4, RZ, PT ;  /* 0x000000ff0400720c */ /* 0x000fe20003f26270 */
[----:B0-----:R-:W-:Y:S01]  /*0810*/  IMAD R3, R18, UR6, R17 ;  /* 0x0000000612037c24 */ /* 0x001fe2000f8e0211 */
[-C--:B------:R-:W-:Y:S01]  /*0820*/  ISETP.GT.U32.AND P0, PT, R11, R14.reuse, PT ;  /* 0x0000000e0b00720c */ /* 0x080fe20003f04070 */
[----:B------:R-:W0:Y:S01]  /*0830*/  LDCU.128 UR8, c[0x0][0x380] ;  /* 0x00007000ff0877ac */ /* 0x000e220008000c00 */
[----:B------:R-:W-:Y:S01]  /*0840*/  IADD3 R11, PT, PT, R14, -R11, RZ ;  /* 0x8000000b0e0b7210 */ /* 0x000fe20007ffe0ff */
[----:B------:R-:W-:Y:S01]  /*0850*/  IMAD R5, R5, -0x3, R0 ;  /* 0xfffffffd05057824 */ /* 0x000fe200078e0200 */
[----:B------:R-:W-:Y:S02]  /*0860*/  ISETP.GE.AND P4, PT, R13, RZ, PT ;  /* 0x000000ff0d00720c */ /* 0x000fe40003f86270 */
[----:B------:R-:W-:Y:S02]  /*0870*/  SEL R14, R11, R14, !P0 ;  /* 0x0000000e0b0e7207 */ /* 0x000fe40004000000 */
[----:B------:R-:W-:Y:S01]  /*0880*/  ISETP.GT.U32.AND P0, PT, R10, R9, PT ;  /* 0x000000090a00720c */ /* 0x000fe20003f04070 */
[----:B------:R-:W-:Y:S01]  /*0890*/  IMAD.IADD R10, R9, 0x1, -R10 ;  /* 0x00000001090a7824 */ /* 0x000fe200078e0a0a */
[----:B------:R-:W-:Y:S01]  /*08a0*/  LEA R3, R12, R3, 0x4 ;  /* 0x000000030c037211 */ /* 0x000fe200078e20ff */
[----:B------:R-:W-:-:S03]  /*08b0*/  @!P1 IMAD.MOV R14, RZ, RZ, -R14 ;  /* 0x000000ffff0e9224 */ /* 0x000fc600078e0a0e */
[----:B------:R-:W-:Y:S02]  /*08c0*/  SEL R9, R10, R9, !P0 ;  /* 0x000000090a097207 */ /* 0x000fe40004000000 */
[----:B------:R-:W-:-:S03]  /*08d0*/  SEL R14, R15, R14, !P3 ;  /* 0x0000000e0f0e7207 */ /* 0x000fc60005800000 */
[----:B------:R-:W-:Y:S02]  /*08e0*/  @!P4 IMAD.MOV R9, RZ, RZ, -R9 ;  /* 0x000000ffff09c224 */ /* 0x000fe400078e0a09 */
[----:B------:R-:W-:-:S03]  /*08f0*/  IMAD R3, R3, R7, R14 ;  /* 0x0000000703037224 */ /* 0x000fc600078e020e */
[----:B------:R-:W-:-:S05]  /*0900*/  SEL R9, R8, R9, !P2 ;  /* 0x0000000908097207 */ /* 0x000fca0005000000 */
[----:B------:R-:W-:-:S04]  /*0910*/  IMAD R6, R3, R6, R9 ;  /* 0x0000000603067224 */ /* 0x000fc800078e0209 */
[----:B------:R-:W-:-:S05]  /*0920*/  IMAD R5, R6, 0x3, R5 ;  /* 0x0000000306057824 */ /* 0x000fca00078e0205 */
[----:B0-----:R-:W-:-:S04]  /*0930*/  IADD3 R2, P0, PT, R5, UR8, RZ ;  /* 0x0000000805027c10 */ /* 0x001fc8000ff1e0ff */
[----:B------:R-:W-:-:S06]  /*0940*/  LEA.HI.X.SX32 R3, R5, UR9, 0x1, P0 ;  /* 0x0000000905037c11 */ /* 0x000fcc00080f0eff */
[----:B------:R-:W2:Y:S01]  /*0950*/  LDG.E.U8.CONSTANT R3, desc[UR4][R2.64] ;  /* 0x0000000402037981 */ /* 0x000ea2000c1e9100 */
[----:B------:R-:W-:-:S04]  /*0960*/  IADD3 R4, P0, PT, R0, UR10, RZ ;  /* 0x0000000a00047c10 */ /* 0x000fc8000ff1e0ff */
[----:B------:R-:W-:-:S05]  /*0970*/  LEA.HI.X.SX32 R5, R0, UR11, 0x1, P0 ;  /* 0x0000000b00057c11 */ /* 0x000fca00080f0eff */
[----:B--2---:R-:W-:Y:S01]  /*0980*/  STG.E.U8 desc[UR4][R4.64], R3 ;  /* 0x0000000304007986 */ /* 0x004fe2000c101104 */
[----:B------:R-:W-:Y:S05]  /*0990*/  EXIT ;  /* 0x000000000000794d */ /* 0x000fea0003800000 */
.L_x_0:
[----:B------:R-:W-:-:S00]  /*09a0*/  BRA `(.L_x_0) ;  /* 0xfffffffc00fc7947 */ /* 0x000fc0000383ffff */
[----:B------:R-:W-:-:S00]  /*09b0*/  NOP ;  /* 0x0000000000007918 */ /* 0x000fc00000000000 */
        /* <DEDUP_REMOVED lines=12> */
.L_x_1:


//--------------------- .nv.shared.reserved.0     --------------------------
	.section	.nv.shared.reserved.0,"aw",@nobits
	.weak		__nv_reservedSMEM_offset_0_alias
	.size		__nv_reservedSMEM_offset_0_alias, 0, 64
	.other		__nv_reservedSMEM_offset_0_alias,@"STO_CUDA_RESERVED_SHARED STV_DEFAULT"
__nv_reservedSMEM_offset_0_alias:
	.zero		0
	.zero		64


//--------------------- .nv.constant0.composite_kernel --------------------------
	.section	.nv.constant0.composite_kernel,"a",@progbits
	.sectionflags	@""
	.align	4
.nv.constant0.composite_kernel:
	.zero		936


//--------------------- SYMBOLS --------------------------

	.type		.nv.reservedSmem.offset0,@object
	.size		.nv.reservedSmem.offset0,0x4
